//
// Generated by NVIDIA NVVM Compiler
//
// Compiler Build ID: CL-36424714
// Cuda compilation tools, release 13.0, V13.0.88
// Based on NVVM 20.0.0
//

.version 9.0
.target sm_100
.address_size 64

	// .globl	_Z15matrixMulKernelPfPKfS1_iii

.visible .entry _Z15matrixMulKernelPfPKfS1_iii(
	.param .u64 .ptr .align 1 _Z15matrixMulKernelPfPKfS1_iii_param_0,
	.param .u64 .ptr .align 1 _Z15matrixMulKernelPfPKfS1_iii_param_1,
	.param .u64 .ptr .align 1 _Z15matrixMulKernelPfPKfS1_iii_param_2,
	.param .u32 _Z15matrixMulKernelPfPKfS1_iii_param_3,
	.param .u32 _Z15matrixMulKernelPfPKfS1_iii_param_4,
	.param .u32 _Z15matrixMulKernelPfPKfS1_iii_param_5
)
{
	.reg .pred 	%p<13>;
	.reg .b32 	%r<41>;
	.reg .b32 	%f<68>;
	.reg .b64 	%rd<53>;

	ld.param.u64 	%rd6, [_Z15matrixMulKernelPfPKfS1_iii_param_0];
	ld.param.u64 	%rd7, [_Z15matrixMulKernelPfPKfS1_iii_param_1];
	ld.param.u64 	%rd8, [_Z15matrixMulKernelPfPKfS1_iii_param_2];
	ld.param.u32 	%r20, [_Z15matrixMulKernelPfPKfS1_iii_param_3];
	ld.param.u32 	%r18, [_Z15matrixMulKernelPfPKfS1_iii_param_4];
	ld.param.u32 	%r19, [_Z15matrixMulKernelPfPKfS1_iii_param_5];
	cvta.to.global.u64 	%rd1, %rd8;
	cvta.to.global.u64 	%rd2, %rd7;
	mov.u32 	%r21, %ctaid.y;
	mov.u32 	%r22, %ntid.y;
	mov.u32 	%r23, %tid.y;
	mad.lo.s32 	%r1, %r21, %r22, %r23;
	mov.u32 	%r24, %ctaid.x;
	mov.u32 	%r25, %ntid.x;
	mov.u32 	%r26, %tid.x;
	mad.lo.s32 	%r2, %r24, %r25, %r26;
	setp.ge.s32 	%p1, %r1, %r20;
	setp.ge.s32 	%p2, %r2, %r19;
	or.pred  	%p3, %p1, %p2;
	@%p3 bra 	$L__BB0_14;
	setp.lt.s32 	%p4, %r18, 1;
	mov.f32 	%f67, 0f00000000;
	@%p4 bra 	$L__BB0_13;
	mul.lo.s32 	%r3, %r18, %r1;
	and.b32  	%r4, %r18, 7;
	setp.lt.u32 	%p5, %r18, 8;
	mov.f32 	%f67, 0f00000000;
	mov.b32 	%r39, 0;
	@%p5 bra 	$L__BB0_5;
	and.b32  	%r39, %r18, 2147483640;
	neg.s32 	%r37, %r39;
	shl.b32 	%r7, %r19, 3;
	mul.wide.u32 	%rd9, %r3, 4;
	add.s64 	%rd10, %rd9, %rd2;
	add.s64 	%rd52, %rd10, 16;
	mov.f32 	%f67, 0f00000000;
	mul.wide.s32 	%rd13, %r19, 4;
	mov.u32 	%r36, %r2;
$L__BB0_4:
	.pragma "nounroll";
	ld.global.f32 	%f17, [%rd52+-16];
	mul.wide.s32 	%rd11, %r36, 4;
	add.s64 	%rd12, %rd1, %rd11;
	ld.global.f32 	%f18, [%rd12];
	fma.rn.f32 	%f19, %f17, %f18, %f67;
	ld.global.f32 	%f20, [%rd52+-12];
	add.s64 	%rd14, %rd12, %rd13;
	ld.global.f32 	%f21, [%rd14];
	fma.rn.f32 	%f22, %f20, %f21, %f19;
	ld.global.f32 	%f23, [%rd52+-8];
	add.s64 	%rd15, %rd14, %rd13;
	ld.global.f32 	%f24, [%rd15];
	fma.rn.f32 	%f25, %f23, %f24, %f22;
	ld.global.f32 	%f26, [%rd52+-4];
	add.s64 	%rd16, %rd15, %rd13;
	ld.global.f32 	%f27, [%rd16];
	fma.rn.f32 	%f28, %f26, %f27, %f25;
	ld.global.f32 	%f29, [%rd52];
	add.s64 	%rd17, %rd16, %rd13;
	ld.global.f32 	%f30, [%rd17];
	fma.rn.f32 	%f31, %f29, %f30, %f28;
	ld.global.f32 	%f32, [%rd52+4];
	add.s64 	%rd18, %rd17, %rd13;
	ld.global.f32 	%f33, [%rd18];
	fma.rn.f32 	%f34, %f32, %f33, %f31;
	ld.global.f32 	%f35, [%rd52+8];
	add.s64 	%rd19, %rd18, %rd13;
	ld.global.f32 	%f36, [%rd19];
	fma.rn.f32 	%f37, %f35, %f36, %f34;
	ld.global.f32 	%f38, [%rd52+12];
	add.s64 	%rd20, %rd19, %rd13;
	ld.global.f32 	%f39, [%rd20];
	fma.rn.f32 	%f67, %f38, %f39, %f37;
	add.s32 	%r37, %r37, 8;
	add.s32 	%r36, %r36, %r7;
	add.s64 	%rd52, %rd52, 32;
	setp.ne.s32 	%p6, %r37, 0;
	@%p6 bra 	$L__BB0_4;
$L__BB0_5:
	setp.eq.s32 	%p7, %r4, 0;
	@%p7 bra 	$L__BB0_13;
	and.b32  	%r13, %r18, 3;
	setp.lt.u32 	%p8, %r4, 4;
	@%p8 bra 	$L__BB0_8;
	add.s32 	%r28, %r39, %r3;
	mul.wide.u32 	%rd21, %r28, 4;
	add.s64 	%rd22, %rd2, %rd21;
	ld.global.f32 	%f41, [%rd22];
	mad.lo.s32 	%r29, %r39, %r19, %r2;
	mul.wide.s32 	%rd23, %r29, 4;
	add.s64 	%rd24, %rd1, %rd23;
	ld.global.f32 	%f42, [%rd24];
	fma.rn.f32 	%f43, %f41, %f42, %f67;
	cvt.u64.u32 	%rd25, %r3;
	cvt.u64.u32 	%rd26, %r39;
	add.s64 	%rd27, %rd26, %rd25;
	shl.b64 	%rd28, %rd27, 2;
	add.s64 	%rd29, %rd2, %rd28;
	ld.global.f32 	%f44, [%rd29+4];
	mul.wide.s32 	%rd30, %r19, 4;
	add.s64 	%rd31, %rd24, %rd30;
	ld.global.f32 	%f45, [%rd31];
	fma.rn.f32 	%f46, %f44, %f45, %f43;
	ld.global.f32 	%f47, [%rd29+8];
	add.s64 	%rd32, %rd31, %rd30;
	ld.global.f32 	%f48, [%rd32];
	fma.rn.f32 	%f49, %f47, %f48, %f46;
	ld.global.f32 	%f50, [%rd29+12];
	add.s64 	%rd33, %rd32, %rd30;
	ld.global.f32 	%f51, [%rd33];
	fma.rn.f32 	%f67, %f50, %f51, %f49;
	add.s32 	%r39, %r39, 4;
$L__BB0_8:
	setp.eq.s32 	%p9, %r13, 0;
	@%p9 bra 	$L__BB0_13;
	setp.eq.s32 	%p10, %r13, 1;
	@%p10 bra 	$L__BB0_11;
	add.s32 	%r30, %r39, %r3;
	mul.wide.u32 	%rd34, %r30, 4;
	add.s64 	%rd35, %rd2, %rd34;
	ld.global.f32 	%f53, [%rd35];
	mad.lo.s32 	%r31, %r39, %r19, %r2;
	mul.wide.s32 	%rd36, %r31, 4;
	add.s64 	%rd37, %rd1, %rd36;
	ld.global.f32 	%f54, [%rd37];
	fma.rn.f32 	%f55, %f53, %f54, %f67;
	cvt.u64.u32 	%rd38, %r3;
	cvt.u64.u32 	%rd39, %r39;
	add.s64 	%rd40, %rd39, %rd38;
	shl.b64 	%rd41, %rd40, 2;
	add.s64 	%rd42, %rd2, %rd41;
	ld.global.f32 	%f56, [%rd42+4];
	mul.wide.s32 	%rd43, %r19, 4;
	add.s64 	%rd44, %rd37, %rd43;
	ld.global.f32 	%f57, [%rd44];
	fma.rn.f32 	%f67, %f56, %f57, %f55;
	add.s32 	%r39, %r39, 2;
$L__BB0_11:
	and.b32  	%r32, %r18, 1;
	setp.eq.b32 	%p11, %r32, 1;
	not.pred 	%p12, %p11;
	@%p12 bra 	$L__BB0_13;
	add.s32 	%r33, %r39, %r3;
	mul.wide.u32 	%rd45, %r33, 4;
	add.s64 	%rd46, %rd2, %rd45;
	ld.global.f32 	%f58, [%rd46];
	mad.lo.s32 	%r34, %r39, %r19, %r2;
	mul.wide.s32 	%rd47, %r34, 4;
	add.s64 	%rd48, %rd1, %rd47;
	ld.global.f32 	%f59, [%rd48];
	fma.rn.f32 	%f67, %f58, %f59, %f67;
$L__BB0_13:
	mad.lo.s32 	%r35, %r19, %r1, %r2;
	cvta.to.global.u64 	%rd49, %rd6;
	mul.wide.s32 	%rd50, %r35, 4;
	add.s64 	%rd51, %rd49, %rd50;
	st.global.f32 	[%rd51], %f67;
$L__BB0_14:
	ret;

}


// ===== COMPILED SASS (sm_100) =====

	.target	sm_100

	.elftype	@"ET_EXEC"


//--------------------- .note.nv.tkinfo           --------------------------
	.section	.note.nv.tkinfo,"",@"SHT_NOTE"
	.sectionflags	@"SHF_NOTE_NV_TKINFO"
	.tkinfo
        /*0018*/ 	.word	0x00000002
        /*0030*/ 	.string	""
        /*0030*/ 	.string	"ptxas"
        /*0030*/ 	.string	"Cuda compilation tools, release 13.0, V13.0.88"
        /*0030*/ 	.string	"Build cuda_13.0.r13.0/compiler.36424714_0"
        /*0030*/ 	.string	"-arch sm_100 -m 64 "



//--------------------- .note.nv.cuinfo           --------------------------
	.section	.note.nv.cuinfo,"",@"SHT_NOTE"
	.sectionflags	@"SHF_NOTE_NV_CUINFO"
        /*0018*/ 	.short	0x0002
        /*001a*/ 	.short	0x0064
        /*001c*/ 	.short	0x0082
	.zero		2


//--------------------- .nv.info                  --------------------------
	.section	.nv.info,"",@"SHT_CUDA_INFO"
	.align	4


	//----- nvinfo : EIATTR_REGCOUNT
	.align		4
        /*0000*/ 	.byte	0x04, 0x2f
        /*0002*/ 	.short	(.L_1 - .L_0)
	.align		4
.L_0:
        /*0004*/ 	.word	index@(_Z15matrixMulKernelPfPKfS1_iii)
        /*0008*/ 	.word	0x00000020


	//----- nvinfo : EIATTR_FRAME_SIZE
	.align		4
.L_1:
        /*000c*/ 	.byte	0x04, 0x11
        /*000e*/ 	.short	(.L_3 - .L_2)
	.align		4
.L_2:
        /*0010*/ 	.word	index@(_Z15matrixMulKernelPfPKfS1_iii)
        /*0014*/ 	.word	0x00000000


	//----- nvinfo : EIATTR_MIN_STACK_SIZE
	.align		4
.L_3:
        /*0018*/ 	.byte	0x04, 0x12
        /*001a*/ 	.short	(.L_5 - .L_4)
	.align		4
.L_4:
        /*001c*/ 	.word	index@(_Z15matrixMulKernelPfPKfS1_iii)
        /*0020*/ 	.word	0x00000000
.L_5:


//--------------------- .nv.compat                --------------------------
	.section	.nv.compat,"",@"SHT_CUDA_COMPAT_INFO"
	.align	4
        /*0000*/ 	.byte	0x02, 0x09, 0x00, 0x00, 0x02, 0x02, 0x01, 0x00, 0x02, 0x05, 0x05, 0x00, 0x03, 0x07, 0x01, 0x01
        /*0010*/ 	.byte	0x02, 0x03, 0x00, 0x00, 0x02, 0x06, 0x01, 0x00, 0x04, 0x0b, 0x08, 0x00, 0x09, 0x00, 0x00, 0x00
        /*0020*/ 	.byte	0x00, 0x00, 0x00, 0x00


//--------------------- .nv.info._Z15matrixMulKernelPfPKfS1_iii --------------------------
	.section	.nv.info._Z15matrixMulKernelPfPKfS1_iii,"",@"SHT_CUDA_INFO"
	.sectionflags	@""
	.align	4


	//----- nvinfo : EIATTR_CUDA_API_VERSION
	.align		4
        /*0000*/ 	.byte	0x04, 0x37
        /*0002*/ 	.short	(.L_7 - .L_6)
.L_6:
        /*0004*/ 	.word	0x00000082


	//----- nvinfo : EIATTR_KPARAM_INFO
	.align		4
.L_7:
        /*0008*/ 	.byte	0x04, 0x17
        /*000a*/ 	.short	(.L_9 - .L_8)
.L_8:
        /*000c*/ 	.word	0x00000000
        /*0010*/ 	.short	0x0005
        /*0012*/ 	.short	0x0020
        /*0014*/ 	.byte	0x00, 0xf0, 0x11, 0x00


	//----- nvinfo : EIATTR_KPARAM_INFO
	.align		4
.L_9:
        /*0018*/ 	.byte	0x04, 0x17
        /*001a*/ 	.short	(.L_11 - .L_10)
.L_10:
        /*001c*/ 	.word	0x00000000
        /*0020*/ 	.short	0x0004
        /*0022*/ 	.short	0x001c
        /*0024*/ 	.byte	0x00, 0xf0, 0x11, 0x00


	//----- nvinfo : EIATTR_KPARAM_INFO
	.align		4
.L_11:
        /*0028*/ 	.byte	0x04, 0x17
        /*002a*/ 	.short	(.L_13 - .L_12)
.L_12:
        /*002c*/ 	.word	0x00000000
        /*0030*/ 	.short	0x0003
        /*0032*/ 	.short	0x0018
        /*0034*/ 	.byte	0x00, 0xf0, 0x11, 0x00


	//----- nvinfo : EIATTR_KPARAM_INFO
	.align		4
.L_13:
        /*0038*/ 	.byte	0x04, 0x17
        /*003a*/ 	.short	(.L_15 - .L_14)
.L_14:
        /*003c*/ 	.word	0x00000000
        /*0040*/ 	.short	0x0002
        /*0042*/ 	.short	0x0010
        /*0044*/ 	.byte	0x00, 0xf5, 0x21, 0x00


	//----- nvinfo : EIATTR_KPARAM_INFO
	.align		4
.L_15:
        /*0048*/ 	.byte	0x04, 0x17
        /*004a*/ 	.short	(.L_17 - .L_16)
.L_16:
        /*004c*/ 	.word	0x00000000
        /*0050*/ 	.short	0x0001
        /*0052*/ 	.short	0x0008
        /*0054*/ 	.byte	0x00, 0xf5, 0x21, 0x00


	//----- nvinfo : EIATTR_KPARAM_INFO
	.align		4
.L_17:
        /*0058*/ 	.byte	0x04, 0x17
        /*005a*/ 	.short	(.L_19 - .L_18)
.L_18:
        /*005c*/ 	.word	0x00000000
        /*0060*/ 	.short	0x0000
        /*0062*/ 	.short	0x0000
        /*0064*/ 	.byte	0x00, 0xf5, 0x21, 0x00


	//----- nvinfo : EIATTR_SPARSE_MMA_MASK
	.align		4
.L_19:
        /*0068*/ 	.byte	0x03, 0x50
        /*006a*/ 	.short	0x0000


	//----- nvinfo : EIATTR_MAXREG_COUNT
	.align		4
        /*006c*/ 	.byte	0x03, 0x1b
        /*006e*/ 	.short	0x00ff


	//----- nvinfo : EIATTR_MERCURY_ISA_VERSION
	.align		4
        /*0070*/ 	.byte	0x03, 0x5f
        /*0072*/ 	.short	0x0101


	//----- nvinfo : EIATTR_VRC_CTA_INIT_COUNT
	.align		4
        /*0074*/ 	.byte	0x02, 0x4a
	.zero		1
	.zero		1


	//----- nvinfo : EIATTR_EXIT_INSTR_OFFSETS
	.align		4
        /*0078*/ 	.byte	0x04, 0x1c
        /*007a*/ 	.short	(.L_21 - .L_20)


	//   ....[0]....
.L_20:
        /*007c*/ 	.word	0x000000d0


	//   ....[1]....
        /*0080*/ 	.word	0x000008f0


	//----- nvinfo : EIATTR_CBANK_PARAM_SIZE
	.align		4
.L_21:
        /*0084*/ 	.byte	0x03, 0x19
        /*0086*/ 	.short	0x0024


	//----- nvinfo : EIATTR_PARAM_CBANK
	.align		4
        /*0088*/ 	.byte	0x04, 0x0a
        /*008a*/ 	.short	(.L_23 - .L_22)
	.align		4
.L_22:
        /*008c*/ 	.word	index@(.nv.constant0._Z15matrixMulKernelPfPKfS1_iii)
        /*0090*/ 	.short	0x0380
        /*0092*/ 	.short	0x0024


	//----- nvinfo : EIATTR_SW_WAR
	.align		4
.L_23:
        /*0094*/ 	.byte	0x04, 0x36
        /*0096*/ 	.short	(.L_25 - .L_24)
.L_24:
        /*0098*/ 	.word	0x00000008
.L_25:


//--------------------- .nv.callgraph             --------------------------
	.section	.nv.callgraph,"",@"SHT_CUDA_CALLGRAPH"
	.align	4
	.sectionentsize	8
	.align		4
        /*0000*/ 	.word	0x00000000
	.align		4
        /*0004*/ 	.word	0xffffffff
	.align		4
        /*0008*/ 	.word	0x00000000
	.align		4
        /*000c*/ 	.word	0xfffffffe
	.align		4
        /*0010*/ 	.word	0x00000000
	.align		4
        /*0014*/ 	.word	0xfffffffd
	.align		4
        /*0018*/ 	.word	0x00000000
	.align		4
        /*001c*/ 	.word	0xfffffffc


//--------------------- .text._Z15matrixMulKernelPfPKfS1_iii --------------------------
	.section	.text._Z15matrixMulKernelPfPKfS1_iii,"ax",@progbits
	.align	128
        .global         _Z15matrixMulKernelPfPKfS1_iii
        .type           _Z15matrixMulKernelPfPKfS1_iii,@function
        .size           _Z15matrixMulKernelPfPKfS1_iii,(.L_x_5 - _Z15matrixMulKernelPfPKfS1_iii)
        .other          _Z15matrixMulKernelPfPKfS1_iii,@"STO_CUDA_ENTRY STV_DEFAULT"
_Z15matrixMulKernelPfPKfS1_iii:
.text._Z15matrixMulKernelPfPKfS1_iii:
[----:B------:R-:W-:Y:S01]  /*0000*/  LDC R1, c[0x0][0x37c] ;  /* 0x0000df00ff017b82 */ /* 0x000fe20000000800 */
[----:B------:R-:W0:Y:S07]  /*0010*/  S2R R5, SR_TID.X ;  /* 0x0000000000057919 */ /* 0x000e2e0000002100 */
[----:B------:R-:W1:Y:S01]  /*0020*/  LDC R16, c[0x0][0x364] ;  /* 0x0000d900ff107b82 */ /* 0x000e620000000800 */
[----:B------:R-:W2:Y:S01]  /*0030*/  LDCU UR6, c[0x0][0x398] ;  /* 0x00007300ff0677ac */ /* 0x000ea20008000800 */
[----:B------:R-:W1:Y:S06]  /*0040*/  S2R R3, SR_TID.Y ;  /* 0x0000000000037919 */ /* 0x000e6c0000002200 */
[----:B------:R-:W0:Y:S08]  /*0050*/  S2UR UR5, SR_CTAID.X ;  /* 0x00000000000579c3 */ /* 0x000e300000002500 */
[----:B------:R-:W0:Y:S08]  /*0060*/  LDC R0, c[0x0][0x360] ;  /* 0x0000d800ff007b82 */ /* 0x000e300000000800 */
[----:B------:R-:W1:Y:S08]  /*0070*/  S2UR UR4, SR_CTAID.Y ;  /* 0x00000000000479c3 */ /* 0x000e700000002600 */
[----:B------:R-:W3:Y:S01]  /*0080*/  LDC R17, c[0x0][0x3a0] ;  /* 0x0000e800ff117b82 */ /* 0x000ee20000000800 */
[----:B0-----:R-:W-:-:S02]  /*0090*/  IMAD R0, R0, UR5, R5 ;  /* 0x0000000500007c24 */ /* 0x001fc4000f8e0205 */
[----:B-1----:R-:W-:-:S03]  /*00a0*/  IMAD R16, R16, UR4, R3 ;  /* 0x0000000410107c24 */ /* 0x002fc6000f8e0203 */
[----:B---3--:R-:W-:-:S04]  /*00b0*/  ISETP.GE.AND P0, PT, R0, R17, PT ;  /* 0x000000110000720c */ /* 0x008fc80003f06270 */
[----:B--2---:R-:W-:-:S13]  /*00c0*/  ISETP.GE.OR P0, PT, R16, UR6, P0 ;  /* 0x0000000610007c0c */ /* 0x004fda0008706670 */
[----:B------:R-:W-:Y:S05]  /*00d0*/  @P0 EXIT ;  /* 0x000000000000094d */ /* 0x000fea0003800000 */
[----:B------:R-:W0:Y:S01]  /*00e0*/  LDC R19, c[0x0][0x39c] ;  /* 0x0000e700ff137b82 */ /* 0x000e220000000800 */
[----:B------:R-:W1:Y:S01]  /*00f0*/  LDCU.64 UR4, c[0x0][0x358] ;  /* 0x00006b00ff0477ac */ /* 0x000e620008000a00 */
[----:B------:R-:W-:Y:S01]  /*0100*/  HFMA2 R24, -RZ, RZ, 0, 0 ;  /* 0x00000000ff187431 */ /* 0x000fe200000001ff */
[----:B0-----:R-:W-:-:S13]  /*0110*/  ISETP.GE.AND P0, PT, R19, 0x1, PT ;  /* 0x000000011300780c */ /* 0x001fda0003f06270 */
[----:B-1----:R-:W-:Y:S05]  /*0120*/  @!P0 BRA `(.L_x_0) ;  /* 0x0000000400e08947 */ /* 0x002fea0003800000 */
[C---:B------:R-:W-:Y:S01]  /*0130*/  ISETP.GE.U32.AND P1, PT, R19.reuse, 0x8, PT ;  /* 0x000000081300780c */ /* 0x040fe20003f26070 */
[----:B------:R-:W-:Y:S01]  /*0140*/  IMAD R20, R16, R19, RZ ;  /* 0x0000001310147224 */ /* 0x000fe200078e02ff */
[----:B------:R-:W-:Y:S02]  /*0150*/  LOP3.LUT R27, R19, 0x7, RZ, 0xc0, !PT ;  /* 0x00000007131b7812 */ /* 0x000fe400078ec0ff */
[----:B------:R-:W-:Y:S02]  /*0160*/  MOV R24, RZ ;  /* 0x000000ff00187202 */ /* 0x000fe40000000f00 */
[----:B------:R-:W-:Y:S02]  /*0170*/  ISETP.NE.AND P0, PT, R27, RZ, PT ;  /* 0x000000ff1b00720c */ /* 0x000fe40003f05270 */
[----:B------:R-:W-:-:S05]  /*0180*/  MOV R21, RZ ;  /* 0x000000ff00157202 */ /* 0x000fca0000000f00 */
[----:B------:R-:W-:Y:S06]  /*0190*/  @!P1 BRA `(.L_x_1) ;  /* 0x0000000000c49947 */ /* 0x000fec0003800000 */
[----:B------:R-:W0:Y:S01]  /*01a0*/  LDC.64 R2, c[0x0][0x388] ;  /* 0x0000e200ff027b82 */ /* 0x000e220000000a00 */
[----:B------:R-:W-:Y:S02]  /*01b0*/  LOP3.LUT R21, R19, 0x7ffffff8, RZ, 0xc0, !PT ;  /* 0x7ffffff813157812 */ /* 0x000fe400078ec0ff */
[----:B------:R-:W-:Y:S02]  /*01c0*/  MOV R24, RZ ;  /* 0x000000ff00187202 */ /* 0x000fe40000000f00 */
[----:B------:R-:W-:Y:S02]  /*01d0*/  MOV R18, R0 ;  /* 0x0000000000127202 */ /* 0x000fe40000000f00 */
[----:B------:R-:W-:Y:S01]  /*01e0*/  IADD3 R22, PT, PT, -R21, RZ, RZ ;  /* 0x000000ff15167210 */ /* 0x000fe20007ffe1ff */
[----:B0-----:R-:W-:-:S03]  /*01f0*/  IMAD.WIDE.U32 R2, R20, 0x4, R2 ;  /* 0x0000000414027825 */ /* 0x001fc600078e0002 */
[----:B------:R-:W-:-:S04]  /*0200*/  IADD3 R4, P1, PT, R2, 0x10, RZ ;  /* 0x0000001002047810 */ /* 0x000fc80007f3e0ff */
[----:B------:R-:W-:-:S09]  /*0210*/  IADD3.X R5, PT, PT, RZ, R3, RZ, P1, !PT ;  /* 0x00000003ff057210 */ /* 0x000fd20000ffe4ff */
.L_x_2:
[----:B------:R-:W0:Y:S01]  /*0220*/  LDC.64 R14, c[0x0][0x390] ;  /* 0x0000e400ff0e7b82 */ /* 0x000e220000000a00 */
[----:B------:R-:W-:Y:S02]  /*0230*/  MOV R2, R4 ;  /* 0x0000000400027202 */ /* 0x000fe40000000f00 */
[----:B------:R-:W-:-:S05]  /*0240*/  MOV R3, R5 ;  /* 0x0000000500037202 */ /* 0x000fca0000000f00 */
[----:B------:R-:W2:Y:S04]  /*0250*/  LDG.E R25, desc[UR4][R2.64+-0x10] ;  /* 0xfffff00402197981 */ /* 0x000ea8000c1e1900 */
[----:B------:R-:W3:Y:S04]  /*0260*/  LDG.E R23, desc[UR4][R2.64+-0xc] ;  /* 0xfffff40402177981 */ /* 0x000ee8000c1e1900 */
[----:B------:R-:W4:Y:S04]  /*0270*/  LDG.E R29, desc[UR4][R2.64+-0x8] ;  /* 0xfffff804021d7981 */ /* 0x000f28000c1e1900 */
[----:B------:R-:W5:Y:S01]  /*0280*/  LDG.E R28, desc[UR4][R2.64+-0x4] ;  /* 0xfffffc04021c7981 */ /* 0x000f62000c1e1900 */
[----:B0-----:R-:W-:-:S05]  /*0290*/  IMAD.WIDE R14, R18, 0x4, R14 ;  /* 0x00000004120e7825 */ /* 0x001fca00078e020e */
[----:B------:R0:W2:Y:S01]  /*02a0*/  LDG.E R26, desc[UR4][R14.64] ;  /* 0x000000040e1a7981 */ /* 0x0000a2000c1e1900 */
[----:B------:R-:W-:-:S04]  /*02b0*/  IMAD.WIDE R12, R17, 0x4, R14 ;  /* 0x00000004110c7825 */ /* 0x000fc800078e020e */
[C---:B------:R-:W-:Y:S02]  /*02c0*/  IMAD.WIDE R4, R17.reuse, 0x4, R12 ;  /* 0x0000000411047825 */ /* 0x040fe400078e020c */
[----:B------:R-:W3:Y:S02]  /*02d0*/  LDG.E R12, desc[UR4][R12.64] ;  /* 0x000000040c0c7981 */ /* 0x000ee4000c1e1900 */
[C---:B------:R-:W-:Y:S02]  /*02e0*/  IMAD.WIDE R8, R17.reuse, 0x4, R4 ;  /* 0x0000000411087825 */ /* 0x040fe400078e0204 */
[----:B------:R-:W4:Y:S02]  /*02f0*/  LDG.E R4, desc[UR4][R4.64] ;  /* 0x0000000404047981 */ /* 0x000f24000c1e1900 */
[C---:B------:R-:W-:Y:S02]  /*0300*/  IMAD.WIDE R6, R17.reuse, 0x4, R8 ;  /* 0x0000000411067825 */ /* 0x040fe400078e0208 */
[----:B------:R-:W5:Y:S02]  /*0310*/  LDG.E R8, desc[UR4][R8.64] ;  /* 0x0000000408087981 */ /* 0x000f64000c1e1900 */
[----:B------:R-:W-:-:S02]  /*0320*/  IMAD.WIDE R10, R17, 0x4, R6 ;  /* 0x00000004110a7825 */ /* 0x000fc400078e0206 */
[----:B------:R-:W5:Y:S04]  /*0330*/  LDG.E R5, desc[UR4][R2.64] ;  /* 0x0000000402057981 */ /* 0x000f68000c1e1900 */
[----:B------:R-:W5:Y:S01]  /*0340*/  LDG.E R6, desc[UR4][R6.64] ;  /* 0x0000000406067981 */ /* 0x000f62000c1e1900 */
[----:B0-----:R-:W-:-:S03]  /*0350*/  IMAD.WIDE R14, R17, 0x4, R10 ;  /* 0x00000004110e7825 */ /* 0x001fc600078e020a */
[----:B------:R-:W5:Y:S04]  /*0360*/  LDG.E R10, desc[UR4][R10.64] ;  /* 0x000000040a0a7981 */ /* 0x000f68000c1e1900 */
[----:B------:R-:W5:Y:S04]  /*0370*/  LDG.E R13, desc[UR4][R14.64] ;  /* 0x000000040e0d7981 */ /* 0x000f68000c1e1900 */
[----:B------:R-:W5:Y:S04]  /*0380*/  LDG.E R7, desc[UR4][R2.64+0x4] ;  /* 0x0000040402077981 */ /* 0x000f68000c1e1900 */
[----:B------:R-:W5:Y:S01]  /*0390*/  LDG.E R9, desc[UR4][R2.64+0xc] ;  /* 0x00000c0402097981 */ /* 0x000f62000c1e1900 */
[----:B--2---:R-:W-:Y:S01]  /*03a0*/  FFMA R26, R25, R26, R24 ;  /* 0x0000001a191a7223 */ /* 0x004fe20000000018 */
[----:B------:R-:W-:-:S02]  /*03b0*/  IMAD.WIDE R24, R17, 0x4, R14 ;  /* 0x0000000411187825 */ /* 0x000fc400078e020e */
[----:B------:R-:W2:Y:S04]  /*03c0*/  LDG.E R14, desc[UR4][R2.64+0x8] ;  /* 0x00000804020e7981 */ /* 0x000ea8000c1e1900 */
[----:B------:R-:W2:Y:S01]  /*03d0*/  LDG.E R24, desc[UR4][R24.64] ;  /* 0x0000000418187981 */ /* 0x000ea2000c1e1900 */
[----:B---3--:R-:W-:Y:S01]  /*03e0*/  FFMA R12, R23, R12, R26 ;  /* 0x0000000c170c7223 */ /* 0x008fe2000000001a */
[----:B------:R-:W-:-:S03]  /*03f0*/  IADD3 R22, PT, PT, R22, 0x8, RZ ;  /* 0x0000000816167810 */ /* 0x000fc60007ffe0ff */
[----:B----4-:R-:W-:Y:S01]  /*0400*/  FFMA R29, R29, R4, R12 ;  /* 0x000000041d1d7223 */ /* 0x010fe2000000000c */
[----:B------:R-:W-:-:S03]  /*0410*/  ISETP.NE.AND P1, PT, R22, RZ, PT ;  /* 0x000000ff1600720c */ /* 0x000fc60003f25270 */
[----:B-----5:R-:W-:Y:S01]  /*0420*/  FFMA R8, R28, R8, R29 ;  /* 0x000000081c087223 */ /* 0x020fe2000000001d */
[----:B------:R-:W-:-:S03]  /*0430*/  IADD3 R4, P2, PT, R2, 0x20, RZ ;  /* 0x0000002002047810 */ /* 0x000fc60007f5e0ff */
[----:B------:R-:W-:Y:S01]  /*0440*/  FFMA R6, R5, R6, R8 ;  /* 0x0000000605067223 */ /* 0x000fe20000000008 */
[----:B------:R-:W-:Y:S02]  /*0450*/  IADD3.X R5, PT, PT, RZ, R3, RZ, P2, !PT ;  /* 0x00000003ff057210 */ /* 0x000fe400017fe4ff */
[----:B------:R-:W-:Y:S01]  /*0460*/  LEA R18, R17, R18, 0x3 ;  /* 0x0000001211127211 */ /* 0x000fe200078e18ff */
[----:B------:R-:W-:-:S04]  /*0470*/  FFMA R7, R7, R10, R6 ;  /* 0x0000000a07077223 */ /* 0x000fc80000000006 */
[----:B--2---:R-:W-:-:S04]  /*0480*/  FFMA R14, R14, R13, R7 ;  /* 0x0000000d0e0e7223 */ /* 0x004fc80000000007 */
[----:B------:R-:W-:Y:S01]  /*0490*/  FFMA R24, R9, R24, R14 ;  /* 0x0000001809187223 */ /* 0x000fe2000000000e */
[----:B------:R-:W-:Y:S06]  /*04a0*/  @P1 BRA `(.L_x_2) ;  /* 0xfffffffc005c1947 */ /* 0x000fec000383ffff */
.L_x_1:
[----:B------:R-:W-:Y:S05]  /*04b0*/  @!P0 BRA `(.L_x_0) ;  /* 0x0000000000fc8947 */ /* 0x000fea0003800000 */
[----:B------:R-:W-:Y:S02]  /*04c0*/  ISETP.GE.U32.AND P1, PT, R27, 0x4, PT ;  /* 0x000000041b00780c */ /* 0x000fe40003f26070 */
[----:B------:R-:W-:-:S04]  /*04d0*/  LOP3.LUT R14, R19, 0x3, RZ, 0xc0, !PT ;  /* 0x00000003130e7812 */ /* 0x000fc800078ec0ff */
[----:B------:R-:W-:-:S07]  /*04e0*/  ISETP.NE.AND P0, PT, R14, RZ, PT ;  /* 0x000000ff0e00720c */ /* 0x000fce0003f05270 */
[----:B------:R-:W-:Y:S06]  /*04f0*/  @!P1 BRA `(.L_x_3) ;  /* 0x00000000006c9947 */ /* 0x000fec0003800000 */
[----:B------:R-:W0:Y:S01]  /*0500*/  LDC.64 R4, c[0x0][0x390] ;  /* 0x0000e400ff047b82 */ /* 0x000e220000000a00 */
[----:B------:R-:W1:Y:S01]  /*0510*/  LDCU.64 UR6, c[0x0][0x388] ;  /* 0x00007100ff0677ac */ /* 0x000e620008000a00 */
[----:B------:R-:W-:Y:S01]  /*0520*/  IMAD R7, R21, R17, R0 ;  /* 0x0000001115077224 */ /* 0x000fe200078e0200 */
[CC--:B------:R-:W-:Y:S02]  /*0530*/  IADD3 R3, PT, PT, R20.reuse, R21.reuse, RZ ;  /* 0x0000001514037210 */ /* 0x0c0fe40007ffe0ff */
[----:B------:R-:W-:-:S03]  /*0540*/  IADD3 R8, P1, PT, R20, R21, RZ ;  /* 0x0000001514087210 */ /* 0x000fc60007f3e0ff */
[----:B------:R-:W2:Y:S01]  /*0550*/  LDC.64 R12, c[0x0][0x388] ;  /* 0x0000e200ff0c7b82 */ /* 0x000ea20000000a00 */
[----:B0-----:R-:W-:-:S04]  /*0560*/  IMAD.WIDE R4, R7, 0x4, R4 ;  /* 0x0000000407047825 */ /* 0x001fc800078e0204 */
[----:B------:R-:W-:Y:S02]  /*0570*/  IMAD.WIDE R6, R17, 0x4, R4 ;  /* 0x0000000411067825 */ /* 0x000fe400078e0204 */
[----:B------:R-:W3:Y:S02]  /*0580*/  LDG.E R4, desc[UR4][R4.64] ;  /* 0x0000000404047981 */ /* 0x000ee4000c1e1900 */
[----:B--2---:R-:W-:Y:S01]  /*0590*/  IMAD.WIDE.U32 R12, R3, 0x4, R12 ;  /* 0x00000004030c7825 */ /* 0x004fe200078e000c */
[----:B------:R-:W-:Y:S02]  /*05a0*/  IADD3.X R3, PT, PT, RZ, RZ, RZ, P1, !PT ;  /* 0x000000ffff037210 */ /* 0x000fe40000ffe4ff */
[----:B-1----:R-:W-:-:S03]  /*05b0*/  LEA R2, P1, R8, UR6, 0x2 ;  /* 0x0000000608027c11 */ /* 0x002fc6000f8210ff */
[----:B------:R-:W3:Y:S01]  /*05c0*/  LDG.E R13, desc[UR4][R12.64] ;  /* 0x000000040c0d7981 */ /* 0x000ee2000c1e1900 */
[----:B------:R-:W-:Y:S01]  /*05d0*/  LEA.HI.X R3, R8, UR7, R3, 0x2, P1 ;  /* 0x0000000708037c11 */ /* 0x000fe200088f1403 */
[C---:B------:R-:W-:Y:S02]  /*05e0*/  IMAD.WIDE R8, R17.reuse, 0x4, R6 ;  /* 0x0000000411087825 */ /* 0x040fe400078e0206 */
[----:B------:R-:W2:Y:S04]  /*05f0*/  LDG.E R6, desc[UR4][R6.64] ;  /* 0x0000000406067981 */ /* 0x000ea8000c1e1900 */
[----:B------:R-:W2:Y:S01]  /*0600*/  LDG.E R15, desc[UR4][R2.64+0x4] ;  /* 0x00000404020f7981 */ /* 0x000ea2000c1e1900 */
[----:B------:R-:W-:-:S03]  /*0610*/  IMAD.WIDE R10, R17, 0x4, R8 ;  /* 0x00000004110a7825 */ /* 0x000fc600078e0208 */
[----:B------:R-:W4:Y:S04]  /*0620*/  LDG.E R22, desc[UR4][R8.64] ;  /* 0x0000000408167981 */ /* 0x000f28000c1e1900 */
[----:B------:R-:W4:Y:S04]  /*0630*/  LDG.E R18, desc[UR4][R2.64+0x8] ;  /* 0x0000080402127981 */ /* 0x000f28000c1e1900 */
[----:B------:R-:W5:Y:S04]  /*0640*/  LDG.E R26, desc[UR4][R2.64+0xc] ;  /* 0x00000c04021a7981 */ /* 0x000f68000c1e1900 */
[----:B------:R-:W5:Y:S01]  /*0650*/  LDG.E R10, desc[UR4][R10.64] ;  /* 0x000000040a0a7981 */ /* 0x000f62000c1e1900 */
[----:B------:R-:W-:Y:S01]  /*0660*/  IADD3 R21, PT, PT, R21, 0x4, RZ ;  /* 0x0000000415157810 */ /* 0x000fe20007ffe0ff */
[----:B---3--:R-:W-:-:S04]  /*0670*/  FFMA R24, R13, R4, R24 ;  /* 0x000000040d187223 */ /* 0x008fc80000000018 */
[----:B--2---:R-:W-:-:S04]  /*0680*/  FFMA R15, R15, R6, R24 ;  /* 0x000000060f0f7223 */ /* 0x004fc80000000018 */
[----:B----4-:R-:W-:-:S04]  /*0690*/  FFMA R15, R18, R22, R15 ;  /* 0x00000016120f7223 */ /* 0x010fc8000000000f */
[----:B-----5:R-:W-:-:S07]  /*06a0*/  FFMA R24, R26, R10, R15 ;  /* 0x0000000a1a187223 */ /* 0x020fce000000000f */
.L_x_3:
[----:B------:R-:W-:Y:S05]  /*06b0*/  @!P0 BRA `(.L_x_0) ;  /* 0x00000000007c8947 */ /* 0x000fea0003800000 */
[----:B------:R-:W-:Y:S02]  /*06c0*/  ISETP.NE.AND P1, PT, R14, 0x1, PT ;  /* 0x000000010e00780c */ /* 0x000fe40003f25270 */
[----:B------:R-:W-:-:S04]  /*06d0*/  LOP3.LUT R19, R19, 0x1, RZ, 0xc0, !PT ;  /* 0x0000000113137812 */ /* 0x000fc800078ec0ff */
[----:B------:R-:W-:-:S07]  /*06e0*/  ISETP.NE.U32.AND P0, PT, R19, 0x1, PT ;  /* 0x000000011300780c */ /* 0x000fce0003f05070 */
[----:B------:R-:W0:Y:S01]  /*06f0*/  @P1 LDC.64 R10, c[0x0][0x388] ;  /* 0x0000e200ff0a1b82 */ /* 0x000e220000000a00 */
[CC--:B------:R-:W-:Y:S02]  /*0700*/  @P1 IADD3 R13, PT, PT, R20.reuse, R21.reuse, RZ ;  /* 0x00000015140d1210 */ /* 0x0c0fe40007ffe0ff */
[----:B------:R-:W-:-:S04]  /*0710*/  @P1 IADD3 R12, P2, PT, R20, R21, RZ ;  /* 0x00000015140c1210 */ /* 0x000fc80007f5e0ff */
[----:B------:R-:W-:Y:S01]  /*0720*/  @P1 IADD3.X R14, PT, PT, RZ, RZ, RZ, P2, !PT ;  /* 0x000000ffff0e1210 */ /* 0x000fe200017fe4ff */
[----:B------:R-:W1:Y:S08]  /*0730*/  @P1 LDC.64 R8, c[0x0][0x390] ;  /* 0x0000e400ff081b82 */ /* 0x000e700000000a00 */
[----:B------:R-:W2:Y:S08]  /*0740*/  @P1 LDC.64 R6, c[0x0][0x388] ;  /* 0x0000e200ff061b82 */ /* 0x000eb00000000a00 */
[----:B------:R-:W3:Y:S01]  /*0750*/  @!P0 LDC.64 R4, c[0x0][0x388] ;  /* 0x0000e200ff048b82 */ /* 0x000ee20000000a00 */
[----:B0-----:R-:W-:-:S04]  /*0760*/  @P1 IMAD.WIDE.U32 R10, R13, 0x4, R10 ;  /* 0x000000040d0a1825 */ /* 0x001fc800078e000a */
[C---:B------:R-:W-:Y:S01]  /*0770*/  @P1 IMAD R13, R21.reuse, R17, R0 ;  /* 0x00000011150d1224 */ /* 0x040fe200078e0200 */
[----:B------:R-:W-:Y:S01]  /*0780*/  @P1 IADD3 R21, PT, PT, R21, 0x2, RZ ;  /* 0x0000000215151810 */ /* 0x000fe20007ffe0ff */
[----:B------:R-:W4:Y:S01]  /*0790*/  @P1 LDG.E R11, desc[UR4][R10.64] ;  /* 0x000000040a0b1981 */ /* 0x000f22000c1e1900 */
[----:B------:R-:W0:Y:S01]  /*07a0*/  @!P0 LDC.64 R2, c[0x0][0x390] ;  /* 0x0000e400ff028b82 */ /* 0x000e220000000a00 */
[----:B-1----:R-:W-:Y:S01]  /*07b0*/  @P1 IMAD.WIDE R8, R13, 0x4, R8 ;  /* 0x000000040d081825 */ /* 0x002fe200078e0208 */
[----:B------:R-:W-:Y:S02]  /*07c0*/  @!P0 IADD3 R15, PT, PT, R20, R21, RZ ;  /* 0x00000015140f8210 */ /* 0x000fe40007ffe0ff */
[----:B--2---:R-:W-:Y:S01]  /*07d0*/  @P1 LEA R6, P2, R12, R6, 0x2 ;  /* 0x000000060c061211 */ /* 0x004fe200078410ff */
[----:B------:R-:W-:-:S03]  /*07e0*/  @!P0 IMAD R21, R21, R17, R0 ;  /* 0x0000001115158224 */ /* 0x000fc600078e0200 */
[----:B------:R-:W-:Y:S01]  /*07f0*/  @P1 LEA.HI.X R7, R12, R7, R14, 0x2, P2 ;  /* 0x000000070c071211 */ /* 0x000fe200010f140e */
[----:B------:R-:W-:Y:S01]  /*0800*/  @P1 IMAD.WIDE R12, R17, 0x4, R8 ;  /* 0x00000004110c1825 */ /* 0x000fe200078e0208 */
[----:B------:R-:W4:Y:S03]  /*0810*/  @P1 LDG.E R14, desc[UR4][R8.64] ;  /* 0x00000004080e1981 */ /* 0x000f26000c1e1900 */
[----:B---3--:R-:W-:Y:S01]  /*0820*/  @!P0 IMAD.WIDE.U32 R4, R15, 0x4, R4 ;  /* 0x000000040f048825 */ /* 0x008fe200078e0004 */
[----:B------:R-:W2:Y:S04]  /*0830*/  @P1 LDG.E R6, desc[UR4][R6.64+0x4] ;  /* 0x0000040406061981 */ /* 0x000ea8000c1e1900 */
[----:B------:R-:W2:Y:S01]  /*0840*/  @P1 LDG.E R12, desc[UR4][R12.64] ;  /* 0x000000040c0c1981 */ /* 0x000ea2000c1e1900 */
[----:B0-----:R-:W-:-:S03]  /*0850*/  @!P0 IMAD.WIDE R2, R21, 0x4, R2 ;  /* 0x0000000415028825 */ /* 0x001fc600078e0202 */
[----:B------:R-:W3:Y:S04]  /*0860*/  @!P0 LDG.E R5, desc[UR4][R4.64] ;  /* 0x0000000404058981 */ /* 0x000ee8000c1e1900 */
[----:B------:R-:W3:Y:S01]  /*0870*/  @!P0 LDG.E R2, desc[UR4][R2.64] ;  /* 0x0000000402028981 */ /* 0x000ee2000c1e1900 */
[----:B----4-:R-:W-:-:S04]  /*0880*/  @P1 FFMA R11, R11, R14, R24 ;  /* 0x0000000e0b0b1223 */ /* 0x010fc80000000018 */
[----:B--2---:R-:W-:-:S04]  /*0890*/  @P1 FFMA R24, R6, R12, R11 ;  /* 0x0000000c06181223 */ /* 0x004fc8000000000b */
[----:B---3--:R-:W-:-:S07]  /*08a0*/  @!P0 FFMA R24, R5, R2, R24 ;  /* 0x0000000205188223 */ /* 0x008fce0000000018 */
.L_x_0:
[----:B------:R-:W0:Y:S01]  /*08b0*/  LDC.64 R2, c[0x0][0x380] ;  /* 0x0000e000ff027b82 */ /* 0x000e220000000a00 */
[----:B------:R-:W-:-:S04]  /*08c0*/  IMAD R17, R16, R17, R0 ;  /* 0x0000001110117224 */ /* 0x000fc800078e0200 */
[----:B0-----:R-:W-:-:S05]  /*08d0*/  IMAD.WIDE R2, R17, 0x4, R2 ;  /* 0x0000000411027825 */ /* 0x001fca00078e0202 */
[----:B------:R-:W-:Y:S01]  /*08e0*/  STG.E desc[UR4][R2.64], R24 ;  /* 0x0000001802007986 */ /* 0x000fe2000c101904 */
[----:B------:R-:W-:Y:S05]  /*08f0*/  EXIT ;  /* 0x000000000000794d */ /* 0x000fea0003800000 */
.L_x_4:
[----:B------:R-:W-:-:S00]  /*0900*/  BRA `(.L_x_4) ;  /* 0xfffffffc00fc7947 */ /* 0x000fc0000383ffff */
[----:B------:R-:W-:-:S00]  /*0910*/  NOP ;  /* 0x0000000000007918 */ /* 0x000fc00000000000 */
        /* <DEDUP_REMOVED lines=14> */
.L_x_5:


//--------------------- .nv.shared.reserved.0     --------------------------
	.section	.nv.shared.reserved.0,"aw",@nobits
	.weak		__nv_reservedSMEM_offset_0_alias
	.size		__nv_reservedSMEM_offset_0_alias, 0, 64
	.other		__nv_reservedSMEM_offset_0_alias,@"STO_CUDA_RESERVED_SHARED STV_DEFAULT"
__nv_reservedSMEM_offset_0_alias:
	.zero		0
	.zero		64


//--------------------- .nv.constant0._Z15matrixMulKernelPfPKfS1_iii --------------------------
	.section	.nv.constant0._Z15matrixMulKernelPfPKfS1_iii,"a",@progbits
	.sectionflags	@""
	.align	4
.nv.constant0._Z15matrixMulKernelPfPKfS1_iii:
	.zero		932


//--------------------- SYMBOLS --------------------------

	.type		.nv.reservedSmem.offset0,@object
	.size		.nv.reservedSmem.offset0,0x4
